//
// Generated by NVIDIA NVVM Compiler
//
// Compiler Build ID: CL-36424714
// Cuda compilation tools, release 13.0, V13.0.88
// Based on NVVM 20.0.0
//

.version 9.0
.target sm_100
.address_size 64

	// .globl	_Z24three_interpolate_kerneliiiiPKfPKiS0_Pf

.visible .entry _Z24three_interpolate_kerneliiiiPKfPKiS0_Pf(
	.param .u32 _Z24three_interpolate_kerneliiiiPKfPKiS0_Pf_param_0,
	.param .u32 _Z24three_interpolate_kerneliiiiPKfPKiS0_Pf_param_1,
	.param .u32 _Z24three_interpolate_kerneliiiiPKfPKiS0_Pf_param_2,
	.param .u32 _Z24three_interpolate_kerneliiiiPKfPKiS0_Pf_param_3,
	.param .u64 .ptr .align 1 _Z24three_interpolate_kerneliiiiPKfPKiS0_Pf_param_4,
	.param .u64 .ptr .align 1 _Z24three_interpolate_kerneliiiiPKfPKiS0_Pf_param_5,
	.param .u64 .ptr .align 1 _Z24three_interpolate_kerneliiiiPKfPKiS0_Pf_param_6,
	.param .u64 .ptr .align 1 _Z24three_interpolate_kerneliiiiPKfPKiS0_Pf_param_7
)
{
	.reg .pred 	%p<6>;
	.reg .b32 	%r<19>;
	.reg .b32 	%f<10>;
	.reg .b64 	%rd<25>;

	ld.param.u32 	%r7, [_Z24three_interpolate_kerneliiiiPKfPKiS0_Pf_param_0];
	ld.param.u32 	%r4, [_Z24three_interpolate_kerneliiiiPKfPKiS0_Pf_param_1];
	ld.param.u32 	%r5, [_Z24three_interpolate_kerneliiiiPKfPKiS0_Pf_param_2];
	ld.param.u32 	%r6, [_Z24three_interpolate_kerneliiiiPKfPKiS0_Pf_param_3];
	ld.param.u64 	%rd1, [_Z24three_interpolate_kerneliiiiPKfPKiS0_Pf_param_4];
	ld.param.u64 	%rd2, [_Z24three_interpolate_kerneliiiiPKfPKiS0_Pf_param_5];
	ld.param.u64 	%rd3, [_Z24three_interpolate_kerneliiiiPKfPKiS0_Pf_param_6];
	ld.param.u64 	%rd4, [_Z24three_interpolate_kerneliiiiPKfPKiS0_Pf_param_7];
	mov.u32 	%r1, %ctaid.z;
	mov.u32 	%r2, %ctaid.y;
	mov.u32 	%r8, %ctaid.x;
	mov.u32 	%r9, %ntid.x;
	mov.u32 	%r10, %tid.x;
	mad.lo.s32 	%r3, %r8, %r9, %r10;
	setp.ge.s32 	%p1, %r1, %r7;
	setp.ge.s32 	%p2, %r2, %r4;
	or.pred  	%p3, %p1, %p2;
	setp.ge.s32 	%p4, %r3, %r6;
	or.pred  	%p5, %p3, %p4;
	@%p5 bra 	$L__BB0_2;
	cvta.to.global.u64 	%rd5, %rd3;
	cvta.to.global.u64 	%rd6, %rd2;
	cvta.to.global.u64 	%rd7, %rd1;
	cvta.to.global.u64 	%rd8, %rd4;
	mad.lo.s32 	%r11, %r6, %r1, %r3;
	mul.lo.s32 	%r12, %r11, 3;
	mul.wide.s32 	%rd9, %r12, 4;
	add.s64 	%rd10, %rd5, %rd9;
	mad.lo.s32 	%r13, %r4, %r1, %r2;
	mul.lo.s32 	%r14, %r13, %r5;
	mul.wide.s32 	%rd11, %r14, 4;
	add.s64 	%rd12, %rd7, %rd11;
	add.s64 	%rd13, %rd6, %rd9;
	mul.lo.s32 	%r15, %r13, %r6;
	cvt.s64.s32 	%rd14, %r15;
	ld.global.nc.f32 	%f1, [%rd10];
	ld.global.nc.u32 	%r16, [%rd13];
	mul.wide.s32 	%rd15, %r16, 4;
	add.s64 	%rd16, %rd12, %rd15;
	ld.global.nc.f32 	%f2, [%rd16];
	ld.global.nc.f32 	%f3, [%rd10+4];
	ld.global.nc.u32 	%r17, [%rd13+4];
	mul.wide.s32 	%rd17, %r17, 4;
	add.s64 	%rd18, %rd12, %rd17;
	ld.global.nc.f32 	%f4, [%rd18];
	mul.f32 	%f5, %f3, %f4;
	fma.rn.f32 	%f6, %f1, %f2, %f5;
	ld.global.nc.f32 	%f7, [%rd10+8];
	ld.global.nc.u32 	%r18, [%rd13+8];
	mul.wide.s32 	%rd19, %r18, 4;
	add.s64 	%rd20, %rd12, %rd19;
	ld.global.nc.f32 	%f8, [%rd20];
	fma.rn.f32 	%f9, %f7, %f8, %f6;
	cvt.s64.s32 	%rd21, %r3;
	add.s64 	%rd22, %rd14, %rd21;
	shl.b64 	%rd23, %rd22, 2;
	add.s64 	%rd24, %rd8, %rd23;
	st.global.f32 	[%rd24], %f9;
$L__BB0_2:
	ret;

}
	// .globl	_Z29three_interpolate_grad_kerneliiiiPKfPKiS0_Pf
.visible .entry _Z29three_interpolate_grad_kerneliiiiPKfPKiS0_Pf(
	.param .u32 _Z29three_interpolate_grad_kerneliiiiPKfPKiS0_Pf_param_0,
	.param .u32 _Z29three_interpolate_grad_kerneliiiiPKfPKiS0_Pf_param_1,
	.param .u32 _Z29three_interpolate_grad_kerneliiiiPKfPKiS0_Pf_param_2,
	.param .u32 _Z29three_interpolate_grad_kerneliiiiPKfPKiS0_Pf_param_3,
	.param .u64 .ptr .align 1 _Z29three_interpolate_grad_kerneliiiiPKfPKiS0_Pf_param_4,
	.param .u64 .ptr .align 1 _Z29three_interpolate_grad_kerneliiiiPKfPKiS0_Pf_param_5,
	.param .u64 .ptr .align 1 _Z29three_interpolate_grad_kerneliiiiPKfPKiS0_Pf_param_6,
	.param .u64 .ptr .align 1 _Z29three_interpolate_grad_kerneliiiiPKfPKiS0_Pf_param_7
)
{
	.reg .pred 	%p<6>;
	.reg .b32 	%r<19>;
	.reg .b32 	%f<13>;
	.reg .b64 	%rd<22>;

	ld.param.u32 	%r7, [_Z29three_interpolate_grad_kerneliiiiPKfPKiS0_Pf_param_0];
	ld.param.u32 	%r4, [_Z29three_interpolate_grad_kerneliiiiPKfPKiS0_Pf_param_1];
	ld.param.u32 	%r5, [_Z29three_interpolate_grad_kerneliiiiPKfPKiS0_Pf_param_2];
	ld.param.u32 	%r6, [_Z29three_interpolate_grad_kerneliiiiPKfPKiS0_Pf_param_3];
	ld.param.u64 	%rd1, [_Z29three_interpolate_grad_kerneliiiiPKfPKiS0_Pf_param_4];
	ld.param.u64 	%rd2, [_Z29three_interpolate_grad_kerneliiiiPKfPKiS0_Pf_param_5];
	ld.param.u64 	%rd3, [_Z29three_interpolate_grad_kerneliiiiPKfPKiS0_Pf_param_6];
	ld.param.u64 	%rd4, [_Z29three_interpolate_grad_kerneliiiiPKfPKiS0_Pf_param_7];
	mov.u32 	%r1, %ctaid.z;
	mov.u32 	%r2, %ctaid.y;
	mov.u32 	%r8, %ctaid.x;
	mov.u32 	%r9, %ntid.x;
	mov.u32 	%r10, %tid.x;
	mad.lo.s32 	%r3, %r8, %r9, %r10;
	setp.ge.s32 	%p1, %r1, %r7;
	setp.ge.s32 	%p2, %r2, %r4;
	or.pred  	%p3, %p1, %p2;
	setp.ge.s32 	%p4, %r3, %r5;
	or.pred  	%p5, %p3, %p4;
	@%p5 bra 	$L__BB1_2;
	cvta.to.global.u64 	%rd5, %rd2;
	cvta.to.global.u64 	%rd6, %rd1;
	cvta.to.global.u64 	%rd7, %rd3;
	cvta.to.global.u64 	%rd8, %rd4;
	mad.lo.s32 	%r11, %r4, %r1, %r2;
	mad.lo.s32 	%r12, %r11, %r5, %r3;
	mul.wide.s32 	%rd9, %r12, 4;
	add.s64 	%rd10, %rd6, %rd9;
	mad.lo.s32 	%r13, %r5, %r1, %r3;
	mul.lo.s32 	%r14, %r13, 3;
	mul.wide.s32 	%rd11, %r14, 4;
	add.s64 	%rd12, %rd7, %rd11;
	mul.lo.s32 	%r15, %r11, %r6;
	mul.wide.s32 	%rd13, %r15, 4;
	add.s64 	%rd14, %rd8, %rd13;
	add.s64 	%rd15, %rd5, %rd11;
	ld.global.nc.u32 	%r16, [%rd15];
	mul.wide.s32 	%rd16, %r16, 4;
	add.s64 	%rd17, %rd14, %rd16;
	ld.global.nc.f32 	%f1, [%rd10];
	ld.global.nc.f32 	%f2, [%rd12];
	mul.f32 	%f3, %f1, %f2;
	atom.global.add.f32 	%f4, [%rd17], %f3;
	ld.global.nc.u32 	%r17, [%rd15+4];
	mul.wide.s32 	%rd18, %r17, 4;
	add.s64 	%rd19, %rd14, %rd18;
	ld.global.nc.f32 	%f5, [%rd10];
	ld.global.nc.f32 	%f6, [%rd12+4];
	mul.f32 	%f7, %f5, %f6;
	atom.global.add.f32 	%f8, [%rd19], %f7;
	ld.global.nc.u32 	%r18, [%rd15+8];
	mul.wide.s32 	%rd20, %r18, 4;
	add.s64 	%rd21, %rd14, %rd20;
	ld.global.nc.f32 	%f9, [%rd10];
	ld.global.nc.f32 	%f10, [%rd12+8];
	mul.f32 	%f11, %f9, %f10;
	atom.global.add.f32 	%f12, [%rd21], %f11;
$L__BB1_2:
	ret;

}


// ===== COMPILED SASS (sm_100) =====

	.target	sm_100

	.elftype	@"ET_EXEC"


//--------------------- .note.nv.tkinfo           --------------------------
	.section	.note.nv.tkinfo,"",@"SHT_NOTE"
	.sectionflags	@"SHF_NOTE_NV_TKINFO"
	.tkinfo
        /*0018*/ 	.word	0x00000002
        /*0030*/ 	.string	""
        /*0030*/ 	.string	"ptxas"
        /*0030*/ 	.string	"Cuda compilation tools, release 13.0, V13.0.88"
        /*0030*/ 	.string	"Build cuda_13.0.r13.0/compiler.36424714_0"
        /*0030*/ 	.string	"-arch sm_100 -m 64 "



//--------------------- .note.nv.cuinfo           --------------------------
	.section	.note.nv.cuinfo,"",@"SHT_NOTE"
	.sectionflags	@"SHF_NOTE_NV_CUINFO"
        /*0018*/ 	.short	0x0002
        /*001a*/ 	.short	0x0064
        /*001c*/ 	.short	0x0082
	.zero		2


//--------------------- .nv.info                  --------------------------
	.section	.nv.info,"",@"SHT_CUDA_INFO"
	.align	4


	//----- nvinfo : EIATTR_REGCOUNT
	.align		4
        /*0000*/ 	.byte	0x04, 0x2f
        /*0002*/ 	.short	(.L_1 - .L_0)
	.align		4
.L_0:
        /*0004*/ 	.word	index@(_Z24three_interpolate_kerneliiiiPKfPKiS0_Pf)
        /*0008*/ 	.word	0x00000016


	//----- nvinfo : EIATTR_FRAME_SIZE
	.align		4
.L_1:
        /*000c*/ 	.byte	0x04, 0x11
        /*000e*/ 	.short	(.L_3 - .L_2)
	.align		4
.L_2:
        /*0010*/ 	.word	index@(_Z24three_interpolate_kerneliiiiPKfPKiS0_Pf)
        /*0014*/ 	.word	0x00000000


	//----- nvinfo : EIATTR_REGCOUNT
	.align		4
.L_3:
        /*0018*/ 	.byte	0x04, 0x2f
        /*001a*/ 	.short	(.L_5 - .L_4)
	.align		4
.L_4:
        /*001c*/ 	.word	index@(_Z29three_interpolate_grad_kerneliiiiPKfPKiS0_Pf)
        /*0020*/ 	.word	0x0000001a


	//----- nvinfo : EIATTR_FRAME_SIZE
	.align		4
.L_5:
        /*0024*/ 	.byte	0x04, 0x11
        /*0026*/ 	.short	(.L_7 - .L_6)
	.align		4
.L_6:
        /*0028*/ 	.word	index@(_Z29three_interpolate_grad_kerneliiiiPKfPKiS0_Pf)
        /*002c*/ 	.word	0x00000000


	//----- nvinfo : EIATTR_MIN_STACK_SIZE
	.align		4
.L_7:
        /*0030*/ 	.byte	0x04, 0x12
        /*0032*/ 	.short	(.L_9 - .L_8)
	.align		4
.L_8:
        /*0034*/ 	.word	index@(_Z29three_interpolate_grad_kerneliiiiPKfPKiS0_Pf)
        /*0038*/ 	.word	0x00000000


	//----- nvinfo : EIATTR_MIN_STACK_SIZE
	.align		4
.L_9:
        /*003c*/ 	.byte	0x04, 0x12
        /*003e*/ 	.short	(.L_11 - .L_10)
	.align		4
.L_10:
        /*0040*/ 	.word	index@(_Z24three_interpolate_kerneliiiiPKfPKiS0_Pf)
        /*0044*/ 	.word	0x00000000
.L_11:


//--------------------- .nv.compat                --------------------------
	.section	.nv.compat,"",@"SHT_CUDA_COMPAT_INFO"
	.align	4
        /*0000*/ 	.byte	0x02, 0x09, 0x00, 0x00, 0x02, 0x02, 0x01, 0x00, 0x02, 0x05, 0x05, 0x00, 0x03, 0x07, 0x01, 0x01
        /*0010*/ 	.byte	0x02, 0x03, 0x00, 0x00, 0x02, 0x06, 0x01, 0x00, 0x04, 0x0b, 0x08, 0x00, 0x09, 0x00, 0x00, 0x00
        /*0020*/ 	.byte	0x00, 0x00, 0x00, 0x00


//--------------------- .nv.info._Z29three_interpolate_grad_kerneliiiiPKfPKiS0_Pf --------------------------
	.section	.nv.info._Z29three_interpolate_grad_kerneliiiiPKfPKiS0_Pf,"",@"SHT_CUDA_INFO"
	.sectionflags	@""
	.align	4


	//----- nvinfo : EIATTR_CUDA_API_VERSION
	.align		4
        /*0000*/ 	.byte	0x04, 0x37
        /*0002*/ 	.short	(.L_13 - .L_12)
.L_12:
        /*0004*/ 	.word	0x00000082


	//----- nvinfo : EIATTR_KPARAM_INFO
	.align		4
.L_13:
        /*0008*/ 	.byte	0x04, 0x17
        /*000a*/ 	.short	(.L_15 - .L_14)
.L_14:
        /*000c*/ 	.word	0x00000000
        /*0010*/ 	.short	0x0007
        /*0012*/ 	.short	0x0028
        /*0014*/ 	.byte	0x00, 0xf5, 0x21, 0x00


	//----- nvinfo : EIATTR_KPARAM_INFO
	.align		4
.L_15:
        /*0018*/ 	.byte	0x04, 0x17
        /*001a*/ 	.short	(.L_17 - .L_16)
.L_16:
        /*001c*/ 	.word	0x00000000
        /*0020*/ 	.short	0x0006
        /*0022*/ 	.short	0x0020
        /*0024*/ 	.byte	0x00, 0xf5, 0x21, 0x00


	//----- nvinfo : EIATTR_KPARAM_INFO
	.align		4
.L_17:
        /*0028*/ 	.byte	0x04, 0x17
        /*002a*/ 	.short	(.L_19 - .L_18)
.L_18:
        /*002c*/ 	.word	0x00000000
        /*0030*/ 	.short	0x0005
        /*0032*/ 	.short	0x0018
        /*0034*/ 	.byte	0x00, 0xf5, 0x21, 0x00


	//----- nvinfo : EIATTR_KPARAM_INFO
	.align		4
.L_19:
        /*0038*/ 	.byte	0x04, 0x17
        /*003a*/ 	.short	(.L_21 - .L_20)
.L_20:
        /*003c*/ 	.word	0x00000000
        /*0040*/ 	.short	0x0004
        /*0042*/ 	.short	0x0010
        /*0044*/ 	.byte	0x00, 0xf5, 0x21, 0x00


	//----- nvinfo : EIATTR_KPARAM_INFO
	.align		4
.L_21:
        /*0048*/ 	.byte	0x04, 0x17
        /*004a*/ 	.short	(.L_23 - .L_22)
.L_22:
        /*004c*/ 	.word	0x00000000
        /*0050*/ 	.short	0x0003
        /*0052*/ 	.short	0x000c
        /*0054*/ 	.byte	0x00, 0xf0, 0x11, 0x00


	//----- nvinfo : EIATTR_KPARAM_INFO
	.align		4
.L_23:
        /*0058*/ 	.byte	0x04, 0x17
        /*005a*/ 	.short	(.L_25 - .L_24)
.L_24:
        /*005c*/ 	.word	0x00000000
        /*0060*/ 	.short	0x0002
        /*0062*/ 	.short	0x0008
        /*0064*/ 	.byte	0x00, 0xf0, 0x11, 0x00


	//----- nvinfo : EIATTR_KPARAM_INFO
	.align		4
.L_25:
        /*0068*/ 	.byte	0x04, 0x17
        /*006a*/ 	.short	(.L_27 - .L_26)
.L_26:
        /*006c*/ 	.word	0x00000000
        /*0070*/ 	.short	0x0001
        /*0072*/ 	.short	0x0004
        /*0074*/ 	.byte	0x00, 0xf0, 0x11, 0x00


	//----- nvinfo : EIATTR_KPARAM_INFO
	.align		4
.L_27:
        /*0078*/ 	.byte	0x04, 0x17
        /*007a*/ 	.short	(.L_29 - .L_28)
.L_28:
        /*007c*/ 	.word	0x00000000
        /*0080*/ 	.short	0x0000
        /*0082*/ 	.short	0x0000
        /*0084*/ 	.byte	0x00, 0xf0, 0x11, 0x00


	//----- nvinfo : EIATTR_SPARSE_MMA_MASK
	.align		4
.L_29:
        /*0088*/ 	.byte	0x03, 0x50
        /*008a*/ 	.short	0x0000


	//----- nvinfo : EIATTR_MAXREG_COUNT
	.align		4
        /*008c*/ 	.byte	0x03, 0x1b
        /*008e*/ 	.short	0x00ff


	//----- nvinfo : EIATTR_MERCURY_ISA_VERSION
	.align		4
        /*0090*/ 	.byte	0x03, 0x5f
        /*0092*/ 	.short	0x0101


	//----- nvinfo : EIATTR_VRC_CTA_INIT_COUNT
	.align		4
        /*0094*/ 	.byte	0x02, 0x4a
	.zero		1
	.zero		1


	//----- nvinfo : EIATTR_EXIT_INSTR_OFFSETS
	.align		4
        /*0098*/ 	.byte	0x04, 0x1c
        /*009a*/ 	.short	(.L_31 - .L_30)


	//   ....[0]....
.L_30:
        /*009c*/ 	.word	0x000000c0


	//   ....[1]....
        /*00a0*/ 	.word	0x000002c0


	//----- nvinfo : EIATTR_CBANK_PARAM_SIZE
	.align		4
.L_31:
        /*00a4*/ 	.byte	0x03, 0x19
        /*00a6*/ 	.short	0x0030


	//----- nvinfo : EIATTR_PARAM_CBANK
	.align		4
        /*00a8*/ 	.byte	0x04, 0x0a
        /*00aa*/ 	.short	(.L_33 - .L_32)
	.align		4
.L_32:
        /*00ac*/ 	.word	index@(.nv.constant0._Z29three_interpolate_grad_kerneliiiiPKfPKiS0_Pf)
        /*00b0*/ 	.short	0x0380
        /*00b2*/ 	.short	0x0030


	//----- nvinfo : EIATTR_SW_WAR
	.align		4
.L_33:
        /*00b4*/ 	.byte	0x04, 0x36
        /*00b6*/ 	.short	(.L_35 - .L_34)
.L_34:
        /*00b8*/ 	.word	0x00000008
.L_35:


//--------------------- .nv.info._Z24three_interpolate_kerneliiiiPKfPKiS0_Pf --------------------------
	.section	.nv.info._Z24three_interpolate_kerneliiiiPKfPKiS0_Pf,"",@"SHT_CUDA_INFO"
	.sectionflags	@""
	.align	4


	//----- nvinfo : EIATTR_CUDA_API_VERSION
	.align		4
        /*0000*/ 	.byte	0x04, 0x37
        /*0002*/ 	.short	(.L_37 - .L_36)
.L_36:
        /*0004*/ 	.word	0x00000082


	//----- nvinfo : EIATTR_KPARAM_INFO
	.align		4
.L_37:
        /*0008*/ 	.byte	0x04, 0x17
        /*000a*/ 	.short	(.L_39 - .L_38)
.L_38:
        /*000c*/ 	.word	0x00000000
        /*0010*/ 	.short	0x0007
        /*0012*/ 	.short	0x0028
        /*0014*/ 	.byte	0x00, 0xf5, 0x21, 0x00


	//----- nvinfo : EIATTR_KPARAM_INFO
	.align		4
.L_39:
        /*0018*/ 	.byte	0x04, 0x17
        /*001a*/ 	.short	(.L_41 - .L_40)
.L_40:
        /*001c*/ 	.word	0x00000000
        /*0020*/ 	.short	0x0006
        /*0022*/ 	.short	0x0020
        /*0024*/ 	.byte	0x00, 0xf5, 0x21, 0x00


	//----- nvinfo : EIATTR_KPARAM_INFO
	.align		4
.L_41:
        /*0028*/ 	.byte	0x04, 0x17
        /*002a*/ 	.short	(.L_43 - .L_42)
.L_42:
        /*002c*/ 	.word	0x00000000
        /*0030*/ 	.short	0x0005
        /*0032*/ 	.short	0x0018
        /*0034*/ 	.byte	0x00, 0xf5, 0x21, 0x00


	//----- nvinfo : EIATTR_KPARAM_INFO
	.align		4
.L_43:
        /*0038*/ 	.byte	0x04, 0x17
        /*003a*/ 	.short	(.L_45 - .L_44)
.L_44:
        /*003c*/ 	.word	0x00000000
        /*0040*/ 	.short	0x0004
        /*0042*/ 	.short	0x0010
        /*0044*/ 	.byte	0x00, 0xf5, 0x21, 0x00


	//----- nvinfo : EIATTR_KPARAM_INFO
	.align		4
.L_45:
        /*0048*/ 	.byte	0x04, 0x17
        /*004a*/ 	.short	(.L_47 - .L_46)
.L_46:
        /*004c*/ 	.word	0x00000000
        /*0050*/ 	.short	0x0003
        /*0052*/ 	.short	0x000c
        /*0054*/ 	.byte	0x00, 0xf0, 0x11, 0x00


	//----- nvinfo : EIATTR_KPARAM_INFO
	.align		4
.L_47:
        /*0058*/ 	.byte	0x04, 0x17
        /*005a*/ 	.short	(.L_49 - .L_48)
.L_48:
        /*005c*/ 	.word	0x00000000
        /*0060*/ 	.short	0x0002
        /*0062*/ 	.short	0x0008
        /*0064*/ 	.byte	0x00, 0xf0, 0x11, 0x00


	//----- nvinfo : EIATTR_KPARAM_INFO
	.align		4
.L_49:
        /*0068*/ 	.byte	0x04, 0x17
        /*006a*/ 	.short	(.L_51 - .L_50)
.L_50:
        /*006c*/ 	.word	0x00000000
        /*0070*/ 	.short	0x0001
        /*0072*/ 	.short	0x0004
        /*0074*/ 	.byte	0x00, 0xf0, 0x11, 0x00


	//----- nvinfo : EIATTR_KPARAM_INFO
	.align		4
.L_51:
        /*0078*/ 	.byte	0x04, 0x17
        /*007a*/ 	.short	(.L_53 - .L_52)
.L_52:
        /*007c*/ 	.word	0x00000000
        /*0080*/ 	.short	0x0000
        /*0082*/ 	.short	0x0000
        /*0084*/ 	.byte	0x00, 0xf0, 0x11, 0x00


	//----- nvinfo : EIATTR_SPARSE_MMA_MASK
	.align		4
.L_53:
        /*0088*/ 	.byte	0x03, 0x50
        /*008a*/ 	.short	0x0000


	//----- nvinfo : EIATTR_MAXREG_COUNT
	.align		4
        /*008c*/ 	.byte	0x03, 0x1b
        /*008e*/ 	.short	0x00ff


	//----- nvinfo : EIATTR_MERCURY_ISA_VERSION
	.align		4
        /*0090*/ 	.byte	0x03, 0x5f
        /*0092*/ 	.short	0x0101


	//----- nvinfo : EIATTR_VRC_CTA_INIT_COUNT
	.align		4
        /*0094*/ 	.byte	0x02, 0x4a
	.zero		1
	.zero		1


	//----- nvinfo : EIATTR_EXIT_INSTR_OFFSETS
	.align		4
        /*0098*/ 	.byte	0x04, 0x1c
        /*009a*/ 	.short	(.L_55 - .L_54)


	//   ....[0]....
.L_54:
        /*009c*/ 	.word	0x000000c0


	//   ....[1]....
        /*00a0*/ 	.word	0x00000300


	//----- nvinfo : EIATTR_CBANK_PARAM_SIZE
	.align		4
.L_55:
        /*00a4*/ 	.byte	0x03, 0x19
        /*00a6*/ 	.short	0x0030


	//----- nvinfo : EIATTR_PARAM_CBANK
	.align		4
        /*00a8*/ 	.byte	0x04, 0x0a
        /*00aa*/ 	.short	(.L_57 - .L_56)
	.align		4
.L_56:
        /*00ac*/ 	.word	index@(.nv.constant0._Z24three_interpolate_kerneliiiiPKfPKiS0_Pf)
        /*00b0*/ 	.short	0x0380
        /*00b2*/ 	.short	0x0030


	//----- nvinfo : EIATTR_SW_WAR
	.align		4
.L_57:
        /*00b4*/ 	.byte	0x04, 0x36
        /*00b6*/ 	.short	(.L_59 - .L_58)
.L_58:
        /*00b8*/ 	.word	0x00000008
.L_59:


//--------------------- .nv.callgraph             --------------------------
	.section	.nv.callgraph,"",@"SHT_CUDA_CALLGRAPH"
	.align	4
	.sectionentsize	8
	.align		4
        /*0000*/ 	.word	0x00000000
	.align		4
        /*0004*/ 	.word	0xffffffff
	.align		4
        /*0008*/ 	.word	0x00000000
	.align		4
        /*000c*/ 	.word	0xfffffffe
	.align		4
        /*0010*/ 	.word	0x00000000
	.align		4
        /*0014*/ 	.word	0xfffffffd
	.align		4
        /*0018*/ 	.word	0x00000000
	.align		4
        /*001c*/ 	.word	0xfffffffc


//--------------------- .text._Z29three_interpolate_grad_kerneliiiiPKfPKiS0_Pf --------------------------
	.section	.text._Z29three_interpolate_grad_kerneliiiiPKfPKiS0_Pf,"ax",@progbits
	.align	128
        .global         _Z29three_interpolate_grad_kerneliiiiPKfPKiS0_Pf
        .type           _Z29three_interpolate_grad_kerneliiiiPKfPKiS0_Pf,@function
        .size           _Z29three_interpolate_grad_kerneliiiiPKfPKiS0_Pf,(.L_x_2 - _Z29three_interpolate_grad_kerneliiiiPKfPKiS0_Pf)
        .other          _Z29three_interpolate_grad_kerneliiiiPKfPKiS0_Pf,@"STO_CUDA_ENTRY STV_DEFAULT"
_Z29three_interpolate_grad_kerneliiiiPKfPKiS0_Pf:
.text._Z29three_interpolate_grad_kerneliiiiPKfPKiS0_Pf:
[----:B------:R-:W-:Y:S01]  /*0000*/  LDC R1, c[0x0][0x37c] ;  /* 0x0000df00ff017b82 */ /* 0x000fe20000000800 */
[----:B------:R-:W0:Y:S07]  /*0010*/  S2R R6, SR_CTAID.Y ;  /* 0x0000000000067919 */ /* 0x000e2e0000002600 */
[----:B------:R-:W0:Y:S01]  /*0020*/  LDC.64 R10, c[0x0][0x380] ;  /* 0x0000e000ff0a7b82 */ /* 0x000e220000000a00 */
[----:B------:R-:W1:Y:S07]  /*0030*/  S2R R3, SR_TID.X ;  /* 0x0000000000037919 */ /* 0x000e6e0000002100 */
[----:B------:R-:W1:Y:S08]  /*0040*/  S2UR UR4, SR_CTAID.X ;  /* 0x00000000000479c3 */ /* 0x000e700000002500 */
[----:B------:R-:W1:Y:S08]  /*0050*/  LDC R0, c[0x0][0x360] ;  /* 0x0000d800ff007b82 */ /* 0x000e700000000800 */
[----:B------:R-:W2:Y:S01]  /*0060*/  S2UR UR6, SR_CTAID.Z ;  /* 0x00000000000679c3 */ /* 0x000ea20000002700 */
[----:B0-----:R-:W-:-:S07]  /*0070*/  ISETP.GE.AND P0, PT, R6, R11, PT ;  /* 0x0000000b0600720c */ /* 0x001fce0003f06270 */
[----:B------:R-:W0:Y:S01]  /*0080*/  LDC R7, c[0x0][0x388] ;  /* 0x0000e200ff077b82 */ /* 0x000e220000000800 */
[----:B-1----:R-:W-:Y:S01]  /*0090*/  IMAD R0, R0, UR4, R3 ;  /* 0x0000000400007c24 */ /* 0x002fe2000f8e0203 */
[----:B--2---:R-:W-:-:S04]  /*00a0*/  ISETP.LE.OR P0, PT, R10, UR6, P0 ;  /* 0x000000060a007c0c */ /* 0x004fc80008703670 */
[----:B0-----:R-:W-:-:S13]  /*00b0*/  ISETP.GE.OR P0, PT, R0, R7, P0 ;  /* 0x000000070000720c */ /* 0x001fda0000706670 */
[----:B------:R-:W-:Y:S05]  /*00c0*/  @P0 EXIT ;  /* 0x000000000000094d */ /* 0x000fea0003800000 */
[----:B------:R-:W0:Y:S01]  /*00d0*/  LDC.64 R2, c[0x0][0x390] ;  /* 0x0000e400ff027b82 */ /* 0x000e220000000a00 */
[----:B------:R-:W1:Y:S01]  /*00e0*/  LDCU.64 UR4, c[0x0][0x358] ;  /* 0x00006b00ff0477ac */ /* 0x000e620008000a00 */
[----:B------:R-:W-:Y:S02]  /*00f0*/  IMAD R11, R11, UR6, R6 ;  /* 0x000000060b0b7c24 */ /* 0x000fe4000f8e0206 */
[--C-:B------:R-:W-:Y:S02]  /*0100*/  IMAD R6, R7, UR6, R0.reuse ;  /* 0x0000000607067c24 */ /* 0x100fe4000f8e0200 */
[----:B------:R-:W-:Y:S02]  /*0110*/  IMAD R7, R11, R7, R0 ;  /* 0x000000070b077224 */ /* 0x000fe400078e0200 */
[----:B------:R-:W2:Y:S01]  /*0120*/  LDC.64 R4, c[0x0][0x3a0] ;  /* 0x0000e800ff047b82 */ /* 0x000ea20000000a00 */
[----:B------:R-:W-:-:S07]  /*0130*/  LEA R13, R6, R6, 0x1 ;  /* 0x00000006060d7211 */ /* 0x000fce00078e08ff */
[----:B------:R-:W3:Y:S01]  /*0140*/  LDC.64 R8, c[0x0][0x398] ;  /* 0x0000e600ff087b82 */ /* 0x000ee20000000a00 */
[----:B0-----:R-:W-:-:S07]  /*0150*/  IMAD.WIDE R2, R7, 0x4, R2 ;  /* 0x0000000407027825 */ /* 0x001fce00078e0202 */
[----:B------:R-:W0:Y:S01]  /*0160*/  LDC R0, c[0x0][0x38c] ;  /* 0x0000e300ff007b82 */ /* 0x000e220000000800 */
[----:B-1----:R-:W4:Y:S01]  /*0170*/  LDG.E.CONSTANT R2, desc[UR4][R2.64] ;  /* 0x0000000402027981 */ /* 0x002f22000c1e9900 */
[----:B--2---:R-:W-:-:S06]  /*0180*/  IMAD.WIDE R4, R13, 0x4, R4 ;  /* 0x000000040d047825 */ /* 0x004fcc00078e0204 */
[----:B------:R-:W1:Y:S01]  /*0190*/  LDC.64 R6, c[0x0][0x3a8] ;  /* 0x0000ea00ff067b82 */ /* 0x000e620000000a00 */
[----:B------:R-:W4:Y:S01]  /*01a0*/  LDG.E.CONSTANT R15, desc[UR4][R4.64] ;  /* 0x00000004040f7981 */ /* 0x000f22000c1e9900 */
[----:B---3--:R-:W-:-:S03]  /*01b0*/  IMAD.WIDE R8, R13, 0x4, R8 ;  /* 0x000000040d087825 */ /* 0x008fc600078e0208 */
[----:B------:R-:W2:Y:S04]  /*01c0*/  LDG.E.CONSTANT R19, desc[UR4][R4.64+0x4] ;  /* 0x0000040404137981 */ /* 0x000ea8000c1e9900 */
[----:B------:R-:W3:Y:S04]  /*01d0*/  LDG.E.CONSTANT R23, desc[UR4][R4.64+0x8] ;  /* 0x0000080404177981 */ /* 0x000ee8000c1e9900 */
[----:B------:R-:W5:Y:S04]  /*01e0*/  LDG.E.CONSTANT R13, desc[UR4][R8.64] ;  /* 0x00000004080d7981 */ /* 0x000f68000c1e9900 */
[----:B------:R-:W5:Y:S04]  /*01f0*/  LDG.E.CONSTANT R17, desc[UR4][R8.64+0x4] ;  /* 0x0000040408117981 */ /* 0x000f68000c1e9900 */
[----:B------:R-:W5:Y:S01]  /*0200*/  LDG.E.CONSTANT R21, desc[UR4][R8.64+0x8] ;  /* 0x0000080408157981 */ /* 0x000f62000c1e9900 */
[----:B0-----:R-:W-:-:S04]  /*0210*/  IMAD R11, R11, R0, RZ ;  /* 0x000000000b0b7224 */ /* 0x001fc800078e02ff */
[----:B-1----:R-:W-:-:S04]  /*0220*/  IMAD.WIDE R6, R11, 0x4, R6 ;  /* 0x000000040b067825 */ /* 0x002fc800078e0206 */
[C---:B----4-:R-:W-:Y:S01]  /*0230*/  FMUL R15, R2.reuse, R15 ;  /* 0x0000000f020f7220 */ /* 0x050fe20000400000 */
[C---:B--2---:R-:W-:Y:S01]  /*0240*/  FMUL R19, R2.reuse, R19 ;  /* 0x0000001302137220 */ /* 0x044fe20000400000 */
[----:B---3--:R-:W-:Y:S01]  /*0250*/  FMUL R23, R2, R23 ;  /* 0x0000001702177220 */ /* 0x008fe20000400000 */
[----:B-----5:R-:W-:-:S04]  /*0260*/  IMAD.WIDE R2, R13, 0x4, R6 ;  /* 0x000000040d027825 */ /* 0x020fc800078e0206 */
[--C-:B------:R-:W-:Y:S01]  /*0270*/  IMAD.WIDE R4, R17, 0x4, R6.reuse ;  /* 0x0000000411047825 */ /* 0x100fe200078e0206 */
[----:B------:R-:W-:Y:S03]  /*0280*/  REDG.E.ADD.F32.FTZ.RN.STRONG.GPU desc[UR4][R2.64], R15 ;  /* 0x0000000f020079a6 */ /* 0x000fe6000c12f304 */
[----:B------:R-:W-:Y:S01]  /*0290*/  IMAD.WIDE R6, R21, 0x4, R6 ;  /* 0x0000000415067825 */ /* 0x000fe200078e0206 */
[----:B------:R-:W-:Y:S04]  /*02a0*/  REDG.E.ADD.F32.FTZ.RN.STRONG.GPU desc[UR4][R4.64], R19 ;  /* 0x00000013040079a6 */ /* 0x000fe8000c12f304 */
[----:B------:R-:W-:Y:S01]  /*02b0*/  REDG.E.ADD.F32.FTZ.RN.STRONG.GPU desc[UR4][R6.64], R23 ;  /* 0x00000017060079a6 */ /* 0x000fe2000c12f304 */
[----:B------:R-:W-:Y:S05]  /*02c0*/  EXIT ;  /* 0x000000000000794d */ /* 0x000fea0003800000 */
.L_x_0:
[----:B------:R-:W-:-:S00]  /*02d0*/  BRA `(.L_x_0) ;  /* 0xfffffffc00fc7947 */ /* 0x000fc0000383ffff */
[----:B------:R-:W-:-:S00]  /*02e0*/  NOP ;  /* 0x0000000000007918 */ /* 0x000fc00000000000 */
        /* <DEDUP_REMOVED lines=9> */
.L_x_2:


//--------------------- .text._Z24three_interpolate_kerneliiiiPKfPKiS0_Pf --------------------------
	.section	.text._Z24three_interpolate_kerneliiiiPKfPKiS0_Pf,"ax",@progbits
	.align	128
        .global         _Z24three_interpolate_kerneliiiiPKfPKiS0_Pf
        .type           _Z24three_interpolate_kerneliiiiPKfPKiS0_Pf,@function
        .size           _Z24three_interpolate_kerneliiiiPKfPKiS0_Pf,(.L_x_3 - _Z24three_interpolate_kerneliiiiPKfPKiS0_Pf)
        .other          _Z24three_interpolate_kerneliiiiPKfPKiS0_Pf,@"STO_CUDA_ENTRY STV_DEFAULT"
_Z24three_interpolate_kerneliiiiPKfPKiS0_Pf:
.text._Z24three_interpolate_kerneliiiiPKfPKiS0_Pf:
        /* <DEDUP_REMOVED lines=15> */
[----:B------:R-:W-:Y:S01]  /*00f0*/  IMAD R2, R3, UR6, R0 ;  /* 0x0000000603027c24 */ /* 0x000fe2000f8e0200 */
[----:B------:R-:W2:Y:S04]  /*0100*/  LDCU UR7, c[0x0][0x388] ;  /* 0x00007100ff0777ac */ /* 0x000ea80008000800 */
[----:B------:R-:W-:Y:S01]  /*0110*/  LEA R11, R2, R2, 0x1 ;  /* 0x00000002020b7211 */ /* 0x000fe200078e08ff */
[----:B------:R-:W3:Y:S01]  /*0120*/  LDC.64 R4, c[0x0][0x390] ;  /* 0x0000e400ff047b82 */ /* 0x000ee20000000a00 */
[----:B------:R-:W4:Y:S07]  /*0130*/  LDCU.64 UR8, c[0x0][0x3a8] ;  /* 0x00007500ff0877ac */ /* 0x000f2e0008000a00 */
[----:B------:R-:W5:Y:S01]  /*0140*/  LDC.64 R6, c[0x0][0x3a0] ;  /* 0x0000e800ff067b82 */ /* 0x000f620000000a00 */
[----:B0-----:R-:W-:-:S05]  /*0150*/  IMAD.WIDE R8, R11, 0x4, R8 ;  /* 0x000000040b087825 */ /* 0x001fca00078e0208 */
[----:B-1----:R-:W4:Y:S04]  /*0160*/  LDG.E.CONSTANT R17, desc[UR4][R8.64+0x4] ;  /* 0x0000040408117981 */ /* 0x002f28000c1e9900 */
[----:B------:R-:W4:Y:S04]  /*0170*/  LDG.E.CONSTANT R15, desc[UR4][R8.64] ;  /* 0x00000004080f7981 */ /* 0x000f28000c1e9900 */
[----:B------:R-:W4:Y:S01]  /*0180*/  LDG.E.CONSTANT R19, desc[UR4][R8.64+0x8] ;  /* 0x0000080408137981 */ /* 0x000f22000c1e9900 */
[----:B------:R-:W-:Y:S02]  /*0190*/  IMAD R2, R13, UR6, R10 ;  /* 0x000000060d027c24 */ /* 0x000fe4000f8e020a */
[----:B-----5:R-:W-:-:S04]  /*01a0*/  IMAD.WIDE R6, R11, 0x4, R6 ;  /* 0x000000040b067825 */ /* 0x020fc800078e0206 */
[----:B--2---:R-:W-:Y:S01]  /*01b0*/  IMAD R13, R2, UR7, RZ ;  /* 0x00000007020d7c24 */ /* 0x004fe2000f8e02ff */
[----:B------:R-:W2:Y:S03]  /*01c0*/  LDG.E.CONSTANT R9, desc[UR4][R6.64+0x4] ;  /* 0x0000040406097981 */ /* 0x000ea6000c1e9900 */
[----:B---3--:R-:W-:Y:S01]  /*01d0*/  IMAD.WIDE R4, R13, 0x4, R4 ;  /* 0x000000040d047825 */ /* 0x008fe200078e0204 */
[----:B------:R-:W3:Y:S03]  /*01e0*/  LDG.E.CONSTANT R8, desc[UR4][R6.64] ;  /* 0x0000000406087981 */ /* 0x000ee6000c1e9900 */
[----:B----4-:R-:W-:-:S04]  /*01f0*/  IMAD.WIDE R12, R17, 0x4, R4 ;  /* 0x00000004110c7825 */ /* 0x010fc800078e0204 */
[--C-:B------:R-:W-:Y:S02]  /*0200*/  IMAD.WIDE R10, R15, 0x4, R4.reuse ;  /* 0x000000040f0a7825 */ /* 0x100fe400078e0204 */
[----:B------:R-:W2:Y:S02]  /*0210*/  LDG.E.CONSTANT R12, desc[UR4][R12.64] ;  /* 0x000000040c0c7981 */ /* 0x000ea4000c1e9900 */
[----:B------:R-:W-:Y:S02]  /*0220*/  IMAD.WIDE R4, R19, 0x4, R4 ;  /* 0x0000000413047825 */ /* 0x000fe400078e0204 */
[----:B------:R-:W3:Y:S04]  /*0230*/  LDG.E.CONSTANT R11, desc[UR4][R10.64] ;  /* 0x000000040a0b7981 */ /* 0x000ee8000c1e9900 */
[----:B------:R-:W4:Y:S04]  /*0240*/  LDG.E.CONSTANT R15, desc[UR4][R6.64+0x8] ;  /* 0x00000804060f7981 */ /* 0x000f28000c1e9900 */
[----:B------:R-:W4:Y:S01]  /*0250*/  LDG.E.CONSTANT R4, desc[UR4][R4.64] ;  /* 0x0000000404047981 */ /* 0x000f22000c1e9900 */
[----:B------:R-:W-:Y:S01]  /*0260*/  IMAD R3, R2, R3, RZ ;  /* 0x0000000302037224 */ /* 0x000fe200078e02ff */
[----:B------:R-:W-:-:S04]  /*0270*/  SHF.R.S32.HI R2, RZ, 0x1f, R0 ;  /* 0x0000001fff027819 */ /* 0x000fc80000011400 */
[----:B------:R-:W-:-:S04]  /*0280*/  IADD3 R0, P0, PT, R0, R3, RZ ;  /* 0x0000000300007210 */ /* 0x000fc80007f1e0ff */
[----:B------:R-:W-:Y:S02]  /*0290*/  LEA.HI.X.SX32 R3, R3, R2, 0x1, P0 ;  /* 0x0000000203037211 */ /* 0x000fe400000f0eff */
[----:B------:R-:W-:-:S04]  /*02a0*/  LEA R2, P0, R0, UR8, 0x2 ;  /* 0x0000000800027c11 */ /* 0x000fc8000f8010ff */
[----:B------:R-:W-:Y:S01]  /*02b0*/  LEA.HI.X R3, R0, UR9, R3, 0x2, P0 ;  /* 0x0000000900037c11 */ /* 0x000fe200080f1403 */
[----:B--2---:R-:W-:-:S04]  /*02c0*/  FMUL R9, R9, R12 ;  /* 0x0000000c09097220 */ /* 0x004fc80000400000 */
[----:B---3--:R-:W-:-:S04]  /*02d0*/  FFMA R8, R8, R11, R9 ;  /* 0x0000000b08087223 */ /* 0x008fc80000000009 */
[----:B----4-:R-:W-:-:S05]  /*02e0*/  FFMA R15, R15, R4, R8 ;  /* 0x000000040f0f7223 */ /* 0x010fca0000000008 */
[----:B------:R-:W-:Y:S01]  /*02f0*/  STG.E desc[UR4][R2.64], R15 ;  /* 0x0000000f02007986 */ /* 0x000fe2000c101904 */
[----:B------:R-:W-:Y:S05]  /*0300*/  EXIT ;  /* 0x000000000000794d */ /* 0x000fea0003800000 */
.L_x_1:
        /* <DEDUP_REMOVED lines=15> */
.L_x_3:


//--------------------- .nv.shared.reserved.0     --------------------------
	.section	.nv.shared.reserved.0,"aw",@nobits
	.weak		__nv_reservedSMEM_offset_0_alias
	.size		__nv_reservedSMEM_offset_0_alias, 0, 64
	.other		__nv_reservedSMEM_offset_0_alias,@"STO_CUDA_RESERVED_SHARED STV_DEFAULT"
__nv_reservedSMEM_offset_0_alias:
	.zero		0
	.zero		64


//--------------------- .nv.constant0._Z29three_interpolate_grad_kerneliiiiPKfPKiS0_Pf --------------------------
	.section	.nv.constant0._Z29three_interpolate_grad_kerneliiiiPKfPKiS0_Pf,"a",@progbits
	.sectionflags	@""
	.align	4
.nv.constant0._Z29three_interpolate_grad_kerneliiiiPKfPKiS0_Pf:
	.zero		944


//--------------------- .nv.constant0._Z24three_interpolate_kerneliiiiPKfPKiS0_Pf --------------------------
	.section	.nv.constant0._Z24three_interpolate_kerneliiiiPKfPKiS0_Pf,"a",@progbits
	.sectionflags	@""
	.align	4
.nv.constant0._Z24three_interpolate_kerneliiiiPKfPKiS0_Pf:
	.zero		944


//--------------------- SYMBOLS --------------------------

	.type		.nv.reservedSmem.offset0,@object
	.size		.nv.reservedSmem.offset0,0x4
